	.headerflags	@"EF_CUDA_TEXMODE_UNIFIED EF_CUDA_64BIT_ADDRESS EF_CUDA_ACCELERATORS EF_CUDA_SM90 EF_CUDA_VIRTUAL_SM(EF_CUDA_SM90)"
	.elftype	@"ET_EXEC"


//--------------------- .nv.info                  --------------------------
	.section	.nv.info,"",@"SHT_CUDA_INFO"
	.align	4


	//----- nvinfo : EIATTR_REGCOUNT
	.align		4
        /*0000*/ 	.byte	0x04, 0x2f
        /*0002*/ 	.short	(.L_1 - .L_0)
	.align		4
.L_0:
        /*0004*/ 	.word	index@(triton_poi_fused__to_copy_0)
        /*0008*/ 	.word	0x00000010


	//----- nvinfo : EIATTR_MIN_STACK_SIZE
	.align		4
.L_1:
        /*000c*/ 	.byte	0x04, 0x12
        /*000e*/ 	.short	(.L_3 - .L_2)
	.align		4
.L_2:
        /*0010*/ 	.word	index@(triton_poi_fused__to_copy_0)
        /*0014*/ 	.word	0x00000000


	//----- nvinfo : EIATTR_FRAME_SIZE
	.align		4
.L_3:
        /*0018*/ 	.byte	0x04, 0x11
        /*001a*/ 	.short	(.L_5 - .L_4)
	.align		4
.L_4:
        /*001c*/ 	.word	index@(triton_poi_fused__to_copy_0)
        /*0020*/ 	.word	0x00000000


	//----- nvinfo : EIATTR_MIN_STACK_SIZE
	.align		4
.L_5:
        /*0024*/ 	.byte	0x04, 0x12
        /*0026*/ 	.short	(.L_7 - .L_6)
	.align		4
.L_6:
        /*0028*/ 	.word	index@(triton_poi_fused__to_copy_0)
        /*002c*/ 	.word	0x00000000
.L_7:


//--------------------- .nv.info.triton_poi_fused__to_copy_0 --------------------------
	.section	.nv.info.triton_poi_fused__to_copy_0,"",@"SHT_CUDA_INFO"
	.sectionflags	@""
	.align	4


	//----- nvinfo : EIATTR_CUDA_API_VERSION
	.align		4
        /*0000*/ 	.byte	0x04, 0x37
        /*0002*/ 	.short	(.L_9 - .L_8)
.L_8:
        /*0004*/ 	.word	0x0000007c


	//----- nvinfo : EIATTR_KPARAM_INFO
	.align		4
.L_9:
        /*0008*/ 	.byte	0x04, 0x17
        /*000a*/ 	.short	(.L_11 - .L_10)
.L_10:
        /*000c*/ 	.word	0x00000000
        /*0010*/ 	.short	0x0002
        /*0012*/ 	.short	0x0010
        /*0014*/ 	.byte	0x00, 0xf0, 0x11, 0x00


	//----- nvinfo : EIATTR_KPARAM_INFO
	.align		4
.L_11:
        /*0018*/ 	.byte	0x04, 0x17
        /*001a*/ 	.short	(.L_13 - .L_12)
.L_12:
        /*001c*/ 	.word	0x00000000
        /*0020*/ 	.short	0x0001
        /*0022*/ 	.short	0x0008
        /*0024*/ 	.byte	0x00, 0xf4, 0x21, 0x00


	//----- nvinfo : EIATTR_KPARAM_INFO
	.align		4
.L_13:
        /*0028*/ 	.byte	0x04, 0x17
        /*002a*/ 	.short	(.L_15 - .L_14)
.L_14:
        /*002c*/ 	.word	0x00000000
        /*0030*/ 	.short	0x0000
        /*0032*/ 	.short	0x0000
        /*0034*/ 	.byte	0x00, 0xf4, 0x21, 0x00


	//----- nvinfo : EIATTR_SPARSE_MMA_MASK
	.align		4
.L_15:
        /*0038*/ 	.byte	0x03, 0x50
        /*003a*/ 	.short	0x0000


	//----- nvinfo : EIATTR_MAXREG_COUNT
	.align		4
        /*003c*/ 	.byte	0x03, 0x1b
        /*003e*/ 	.short	0x00ff


	//----- nvinfo : EIATTR_EXIT_INSTR_OFFSETS
	.align		4
        /*0040*/ 	.byte	0x04, 0x1c
        /*0042*/ 	.short	(.L_17 - .L_16)


	//   ....[0]....
.L_16:
        /*0044*/ 	.word	0x00000100


	//   ....[1]....
        /*0048*/ 	.word	0x00000150


	//----- nvinfo : EIATTR_REQNTID
	.align		4
.L_17:
        /*004c*/ 	.byte	0x04, 0x10
        /*004e*/ 	.short	(.L_19 - .L_18)
.L_18:
        /*0050*/ 	.word	0x00000080
        /*0054*/ 	.word	0x00000001
        /*0058*/ 	.word	0x00000001


	//----- nvinfo : EIATTR_CRS_STACK_SIZE
	.align		4
.L_19:
        /*005c*/ 	.byte	0x04, 0x1e
        /*005e*/ 	.short	(.L_21 - .L_20)
.L_20:
        /*0060*/ 	.word	0x00000000


	//----- nvinfo : EIATTR_CBANK_PARAM_SIZE
	.align		4
.L_21:
        /*0064*/ 	.byte	0x03, 0x19
        /*0066*/ 	.short	0x0014


	//----- nvinfo : EIATTR_PARAM_CBANK
	.align		4
        /*0068*/ 	.byte	0x04, 0x0a
        /*006a*/ 	.short	(.L_23 - .L_22)
	.align		4
.L_22:
        /*006c*/ 	.word	index@(.nv.constant0.triton_poi_fused__to_copy_0)
        /*0070*/ 	.short	0x0210
        /*0072*/ 	.short	0x0014


	//----- nvinfo : EIATTR_SW_WAR
	.align		4
.L_23:
        /*0074*/ 	.byte	0x04, 0x36
        /*0076*/ 	.short	(.L_25 - .L_24)
.L_24:
        /*0078*/ 	.word	0x00000008
.L_25:


//--------------------- .nv.callgraph             --------------------------
	.section	.nv.callgraph,"",@"SHT_CUDA_CALLGRAPH"
	.align	4
	.sectionentsize	8
	.align		4
        /*0000*/ 	.word	0x00000000
	.align		4
        /*0004*/ 	.word	0xffffffff
	.align		4
        /*0008*/ 	.word	0x00000000
	.align		4
        /*000c*/ 	.word	0xfffffffe
	.align		4
        /*0010*/ 	.word	0x00000000
	.align		4
        /*0014*/ 	.word	0xfffffffd
	.align		4
        /*0018*/ 	.word	0x00000000
	.align		4
        /*001c*/ 	.word	0xfffffffc


//--------------------- .text.triton_poi_fused__to_copy_0 --------------------------
	.section	.text.triton_poi_fused__to_copy_0,"ax",@progbits
	.align	128
        .global         triton_poi_fused__to_copy_0
        .type           triton_poi_fused__to_copy_0,@function
        .size           triton_poi_fused__to_copy_0,(.L_x_3 - triton_poi_fused__to_copy_0)
        .other          triton_poi_fused__to_copy_0,@"STO_CUDA_ENTRY STV_DEFAULT"
triton_poi_fused__to_copy_0:
.text.triton_poi_fused__to_copy_0:
[----:B------:R-:W0:Y:S02]  /*0000*/  LDC R1, c[0x0][0x28] ;  /* 0x00000a00ff017b82 */ /* 0x000e240000000800 */
[----:B------:R-:W1:Y:S01]  /*0010*/  S2R R0, SR_TID.X ;  /* 0x0000000000007919 */ /* 0x000e620000002100 */
[----:B------:R-:W2:Y:S01]  /*0020*/  LDC.64 R4, c[0x0][0x218] ;  /* 0x00008600ff047b82 */ /* 0x000ea20000000a00 */
[----:B------:R-:W-:Y:S01]  /*0030*/  ULDC.64 UR4, c[0x0][0x208] ;  /* 0x0000820000047ab9 */ /* 0x000fe20000000a00 */
[----:B------:R-:W-:Y:S01]  /*0040*/  BSSY B0, `(.L_x_0) ;  /* 0x000000b000007945 */ /* 0x000fe20003800000 */
[----:B------:R-:W3:Y:S01]  /*0050*/  S2R R7, SR_CTAID.X ;  /* 0x0000000000077919 */ /* 0x000ee20000002500 */
[----:B------:R-:W-:Y:S01]  /*0060*/  CS2R R12, SRZ ;  /* 0x00000000000c7805 */ /* 0x000fe2000001ff00 */
[----:B-1----:R-:W-:-:S05]  /*0070*/  IMAD.SHL.U32 R0, R0, 0x2, RZ ;  /* 0x0000000200007824 */ /* 0x002fca00078e00ff */
[----:B------:R-:W-:-:S04]  /*0080*/  LOP3.LUT R0, R0, 0xfe, RZ, 0xc0, !PT ;  /* 0x000000fe00007812 */ /* 0x000fc800078ec0ff */
[----:B---3--:R-:W-:-:S04]  /*0090*/  LEA R7, R7, R0, 0x8 ;  /* 0x0000000007077211 */ /* 0x008fc800078e40ff */
[----:B------:R-:W-:-:S13]  /*00a0*/  ISETP.GE.AND P0, PT, R7, 0x100, PT ;  /* 0x000001000700780c */ /* 0x000fda0003f06270 */
[----:B--2---:R-:W-:Y:S05]  /*00b0*/  @P0 BRA `(.L_x_1) ;  /* 0x00000000000c0947 */ /* 0x004fea0003800000 */
[----:B------:R-:W1:Y:S02]  /*00c0*/  LDC.64 R2, c[0x0][0x210] ;  /* 0x00008400ff027b82 */ /* 0x000e640000000a00 */
[----:B-1----:R-:W-:-:S05]  /*00d0*/  IMAD.WIDE R2, R7, 0x4, R2 ;  /* 0x0000000407027825 */ /* 0x002fca00078e0202 */
[----:B------:R1:W5:Y:S02]  /*00e0*/  LDG.E.64 R12, desc[UR4][R2.64] ;  /* 0x00000004020c7981 */ /* 0x000364000c1e1b00 */
.L_x_1:
[----:B------:R-:W-:Y:S05]  /*00f0*/  BSYNC B0 ;  /* 0x0000000000007941 */ /* 0x000fea0003800000 */
.L_x_0:
[----:B------:R-:W-:Y:S05]  /*0100*/  @P0 EXIT ;  /* 0x000000000000094d */ /* 0x000fea0003800000 */
[----:B-----5:R-:W-:Y:S01]  /*0110*/  F2I.S64.TRUNC R8, R12 ;  /* 0x0000000c00087311 */ /* 0x020fe2000020d900 */
[----:B-1----:R-:W-:-:S07]  /*0120*/  IMAD.WIDE R2, R7, 0x8, R4 ;  /* 0x0000000807027825 */ /* 0x002fce00078e0204 */
[----:B------:R-:W0:Y:S02]  /*0130*/  F2I.S64.TRUNC R10, R13 ;  /* 0x0000000d000a7311 */ /* 0x000e24000020d900 */
[----:B0-----:R-:W-:Y:S01]  /*0140*/  STG.E.128 desc[UR4][R2.64], R8 ;  /* 0x0000000802007986 */ /* 0x001fe2000c101d04 */
[----:B------:R-:W-:Y:S05]  /*0150*/  EXIT ;  /* 0x000000000000794d */ /* 0x000fea0003800000 */
.L_x_2:
[----:B------:R-:W-:-:S00]  /*0160*/  BRA `(.L_x_2) ;  /* 0xfffffffc00fc7947 */ /* 0x000fc0000383ffff */
[----:B------:R-:W-:-:S00]  /*0170*/  NOP ;  /* 0x0000000000007918 */ /* 0x000fc00000000000 */
        /* <DEDUP_REMOVED lines=8> */
.L_x_3:


//--------------------- .nv.constant0.triton_poi_fused__to_copy_0 --------------------------
	.section	.nv.constant0.triton_poi_fused__to_copy_0,"a",@progbits
	.sectionflags	@""
	.align	4
.nv.constant0.triton_poi_fused__to_copy_0:
	.zero		548
